//
// Generated by NVIDIA NVVM Compiler
//
// Compiler Build ID: CL-36424714
// Cuda compilation tools, release 13.0, V13.0.88
// Based on NVVM 20.0.0
//

.version 9.0
.target sm_100
.address_size 64

	// .globl	_Z10addVectorsPfS_S_Py

.visible .entry _Z10addVectorsPfS_S_Py(
	.param .u64 .ptr .align 1 _Z10addVectorsPfS_S_Py_param_0,
	.param .u64 .ptr .align 1 _Z10addVectorsPfS_S_Py_param_1,
	.param .u64 .ptr .align 1 _Z10addVectorsPfS_S_Py_param_2,
	.param .u64 .ptr .align 1 _Z10addVectorsPfS_S_Py_param_3
)
{
	.reg .pred 	%p<2>;
	.reg .b32 	%r<5>;
	.reg .b32 	%f<4>;
	.reg .b64 	%rd<15>;

	ld.param.u64 	%rd2, [_Z10addVectorsPfS_S_Py_param_0];
	ld.param.u64 	%rd3, [_Z10addVectorsPfS_S_Py_param_1];
	ld.param.u64 	%rd4, [_Z10addVectorsPfS_S_Py_param_2];
	ld.param.u64 	%rd5, [_Z10addVectorsPfS_S_Py_param_3];
	cvta.to.global.u64 	%rd6, %rd5;
	mov.u32 	%r1, %ctaid.x;
	shl.b32 	%r2, %r1, 10;
	mov.u32 	%r3, %tid.x;
	or.b32  	%r4, %r2, %r3;
	cvt.s64.s32 	%rd1, %r4;
	ld.global.u64 	%rd7, [%rd6];
	setp.lt.u64 	%p1, %rd7, %rd1;
	@%p1 bra 	$L__BB0_2;
	cvta.to.global.u64 	%rd8, %rd2;
	cvta.to.global.u64 	%rd9, %rd3;
	cvta.to.global.u64 	%rd10, %rd4;
	shl.b64 	%rd11, %rd1, 2;
	add.s64 	%rd12, %rd8, %rd11;
	ld.global.f32 	%f1, [%rd12];
	add.s64 	%rd13, %rd9, %rd11;
	ld.global.f32 	%f2, [%rd13];
	add.f32 	%f3, %f1, %f2;
	add.s64 	%rd14, %rd10, %rd11;
	st.global.f32 	[%rd14], %f3;
$L__BB0_2:
	ret;

}


// ===== COMPILED SASS (sm_100) =====

	.target	sm_100

	.elftype	@"ET_EXEC"


//--------------------- .note.nv.tkinfo           --------------------------
	.section	.note.nv.tkinfo,"",@"SHT_NOTE"
	.sectionflags	@"SHF_NOTE_NV_TKINFO"
	.tkinfo
        /*0018*/ 	.word	0x00000002
        /*0030*/ 	.string	""
        /*0030*/ 	.string	"ptxas"
        /*0030*/ 	.string	"Cuda compilation tools, release 13.0, V13.0.88"
        /*0030*/ 	.string	"Build cuda_13.0.r13.0/compiler.36424714_0"
        /*0030*/ 	.string	"-arch sm_100 -m 64 "



//--------------------- .note.nv.cuinfo           --------------------------
	.section	.note.nv.cuinfo,"",@"SHT_NOTE"
	.sectionflags	@"SHF_NOTE_NV_CUINFO"
        /*0018*/ 	.short	0x0002
        /*001a*/ 	.short	0x0064
        /*001c*/ 	.short	0x0082
	.zero		2


//--------------------- .nv.info                  --------------------------
	.section	.nv.info,"",@"SHT_CUDA_INFO"
	.align	4


	//----- nvinfo : EIATTR_REGCOUNT
	.align		4
        /*0000*/ 	.byte	0x04, 0x2f
        /*0002*/ 	.short	(.L_1 - .L_0)
	.align		4
.L_0:
        /*0004*/ 	.word	index@(_Z10addVectorsPfS_S_Py)
        /*0008*/ 	.word	0x0000000c


	//----- nvinfo : EIATTR_FRAME_SIZE
	.align		4
.L_1:
        /*000c*/ 	.byte	0x04, 0x11
        /*000e*/ 	.short	(.L_3 - .L_2)
	.align		4
.L_2:
        /*0010*/ 	.word	index@(_Z10addVectorsPfS_S_Py)
        /*0014*/ 	.word	0x00000000


	//----- nvinfo : EIATTR_MIN_STACK_SIZE
	.align		4
.L_3:
        /*0018*/ 	.byte	0x04, 0x12
        /*001a*/ 	.short	(.L_5 - .L_4)
	.align		4
.L_4:
        /*001c*/ 	.word	index@(_Z10addVectorsPfS_S_Py)
        /*0020*/ 	.word	0x00000000
.L_5:


//--------------------- .nv.compat                --------------------------
	.section	.nv.compat,"",@"SHT_CUDA_COMPAT_INFO"
	.align	4
        /*0000*/ 	.byte	0x02, 0x09, 0x00, 0x00, 0x02, 0x02, 0x01, 0x00, 0x02, 0x05, 0x05, 0x00, 0x03, 0x07, 0x01, 0x01
        /*0010*/ 	.byte	0x02, 0x03, 0x00, 0x00, 0x02, 0x06, 0x01, 0x00, 0x04, 0x0b, 0x08, 0x00, 0x09, 0x00, 0x00, 0x00
        /*0020*/ 	.byte	0x00, 0x00, 0x00, 0x00


//--------------------- .nv.info._Z10addVectorsPfS_S_Py --------------------------
	.section	.nv.info._Z10addVectorsPfS_S_Py,"",@"SHT_CUDA_INFO"
	.sectionflags	@""
	.align	4


	//----- nvinfo : EIATTR_CUDA_API_VERSION
	.align		4
        /*0000*/ 	.byte	0x04, 0x37
        /*0002*/ 	.short	(.L_7 - .L_6)
.L_6:
        /*0004*/ 	.word	0x00000082


	//----- nvinfo : EIATTR_KPARAM_INFO
	.align		4
.L_7:
        /*0008*/ 	.byte	0x04, 0x17
        /*000a*/ 	.short	(.L_9 - .L_8)
.L_8:
        /*000c*/ 	.word	0x00000000
        /*0010*/ 	.short	0x0003
        /*0012*/ 	.short	0x0018
        /*0014*/ 	.byte	0x00, 0xf5, 0x21, 0x00


	//----- nvinfo : EIATTR_KPARAM_INFO
	.align		4
.L_9:
        /*0018*/ 	.byte	0x04, 0x17
        /*001a*/ 	.short	(.L_11 - .L_10)
.L_10:
        /*001c*/ 	.word	0x00000000
        /*0020*/ 	.short	0x0002
        /*0022*/ 	.short	0x0010
        /*0024*/ 	.byte	0x00, 0xf5, 0x21, 0x00


	//----- nvinfo : EIATTR_KPARAM_INFO
	.align		4
.L_11:
        /*0028*/ 	.byte	0x04, 0x17
        /*002a*/ 	.short	(.L_13 - .L_12)
.L_12:
        /*002c*/ 	.word	0x00000000
        /*0030*/ 	.short	0x0001
        /*0032*/ 	.short	0x0008
        /*0034*/ 	.byte	0x00, 0xf5, 0x21, 0x00


	//----- nvinfo : EIATTR_KPARAM_INFO
	.align		4
.L_13:
        /*0038*/ 	.byte	0x04, 0x17
        /*003a*/ 	.short	(.L_15 - .L_14)
.L_14:
        /*003c*/ 	.word	0x00000000
        /*0040*/ 	.short	0x0000
        /*0042*/ 	.short	0x0000
        /*0044*/ 	.byte	0x00, 0xf5, 0x21, 0x00


	//----- nvinfo : EIATTR_SPARSE_MMA_MASK
	.align		4
.L_15:
        /*0048*/ 	.byte	0x03, 0x50
        /*004a*/ 	.short	0x0000


	//----- nvinfo : EIATTR_MAXREG_COUNT
	.align		4
        /*004c*/ 	.byte	0x03, 0x1b
        /*004e*/ 	.short	0x00ff


	//----- nvinfo : EIATTR_MERCURY_ISA_VERSION
	.align		4
        /*0050*/ 	.byte	0x03, 0x5f
        /*0052*/ 	.short	0x0101


	//----- nvinfo : EIATTR_VRC_CTA_INIT_COUNT
	.align		4
        /*0054*/ 	.byte	0x02, 0x4a
	.zero		1
	.zero		1


	//----- nvinfo : EIATTR_EXIT_INSTR_OFFSETS
	.align		4
        /*0058*/ 	.byte	0x04, 0x1c
        /*005a*/ 	.short	(.L_17 - .L_16)


	//   ....[0]....
.L_16:
        /*005c*/ 	.word	0x000000b0


	//   ....[1]....
        /*0060*/ 	.word	0x000001a0


	//----- nvinfo : EIATTR_CBANK_PARAM_SIZE
	.align		4
.L_17:
        /*0064*/ 	.byte	0x03, 0x19
        /*0066*/ 	.short	0x0020


	//----- nvinfo : EIATTR_PARAM_CBANK
	.align		4
        /*0068*/ 	.byte	0x04, 0x0a
        /*006a*/ 	.short	(.L_19 - .L_18)
	.align		4
.L_18:
        /*006c*/ 	.word	index@(.nv.constant0._Z10addVectorsPfS_S_Py)
        /*0070*/ 	.short	0x0380
        /*0072*/ 	.short	0x0020


	//----- nvinfo : EIATTR_SW_WAR
	.align		4
.L_19:
        /*0074*/ 	.byte	0x04, 0x36
        /*0076*/ 	.short	(.L_21 - .L_20)
.L_20:
        /*0078*/ 	.word	0x00000008
.L_21:


//--------------------- .nv.callgraph             --------------------------
	.section	.nv.callgraph,"",@"SHT_CUDA_CALLGRAPH"
	.align	4
	.sectionentsize	8
	.align		4
        /*0000*/ 	.word	0x00000000
	.align		4
        /*0004*/ 	.word	0xffffffff
	.align		4
        /*0008*/ 	.word	0x00000000
	.align		4
        /*000c*/ 	.word	0xfffffffe
	.align		4
        /*0010*/ 	.word	0x00000000
	.align		4
        /*0014*/ 	.word	0xfffffffd
	.align		4
        /*0018*/ 	.word	0x00000000
	.align		4
        /*001c*/ 	.word	0xfffffffc


//--------------------- .text._Z10addVectorsPfS_S_Py --------------------------
	.section	.text._Z10addVectorsPfS_S_Py,"ax",@progbits
	.align	128
        .global         _Z10addVectorsPfS_S_Py
        .type           _Z10addVectorsPfS_S_Py,@function
        .size           _Z10addVectorsPfS_S_Py,(.L_x_1 - _Z10addVectorsPfS_S_Py)
        .other          _Z10addVectorsPfS_S_Py,@"STO_CUDA_ENTRY STV_DEFAULT"
_Z10addVectorsPfS_S_Py:
.text._Z10addVectorsPfS_S_Py:
[----:B------:R-:W-:Y:S08]  /*0000*/  LDC R1, c[0x0][0x37c] ;  /* 0x0000df00ff017b82 */ /* 0x000ff00000000800 */
[----:B------:R-:W0:Y:S01]  /*0010*/  LDC.64 R2, c[0x0][0x398] ;  /* 0x0000e600ff027b82 */ /* 0x000e220000000a00 */
[----:B------:R-:W0:Y:S02]  /*0020*/  LDCU.64 UR6, c[0x0][0x358] ;  /* 0x00006b00ff0677ac */ /* 0x000e240008000a00 */
[----:B0-----:R-:W2:Y:S05]  /*0030*/  LDG.E.64 R2, desc[UR6][R2.64] ;  /* 0x0000000602027981 */ /* 0x001eaa000c1e1b00 */
[----:B------:R-:W0:Y:S01]  /*0040*/  S2UR UR4, SR_CTAID.X ;  /* 0x00000000000479c3 */ /* 0x000e220000002500 */
[----:B------:R-:W1:Y:S01]  /*0050*/  S2R R5, SR_TID.X ;  /* 0x0000000000057919 */ /* 0x000e620000002100 */
[----:B0-----:R-:W-:-:S06]  /*0060*/  USHF.L.U32 UR4, UR4, 0xa, URZ ;  /* 0x0000000a04047899 */ /* 0x001fcc00080006ff */
[----:B-1----:R-:W-:-:S04]  /*0070*/  LOP3.LUT R5, R5, UR4, RZ, 0xfc, !PT ;  /* 0x0000000405057c12 */ /* 0x002fc8000f8efcff */
[----:B------:R-:W-:Y:S02]  /*0080*/  SHF.R.S32.HI R0, RZ, 0x1f, R5 ;  /* 0x0000001fff007819 */ /* 0x000fe40000011405 */
[----:B--2---:R-:W-:-:S04]  /*0090*/  ISETP.GE.U32.AND P0, PT, R2, R5, PT ;  /* 0x000000050200720c */ /* 0x004fc80003f06070 */
[----:B------:R-:W-:-:S13]  /*00a0*/  ISETP.GE.U32.AND.EX P0, PT, R3, R0, PT, P0 ;  /* 0x000000000300720c */ /* 0x000fda0003f06100 */
[----:B------:R-:W-:Y:S05]  /*00b0*/  @!P0 EXIT ;  /* 0x000000000000894d */ /* 0x000fea0003800000 */
[----:B------:R-:W0:Y:S01]  /*00c0*/  LDCU.128 UR8, c[0x0][0x380] ;  /* 0x00007000ff0877ac */ /* 0x000e220008000c00 */
[C---:B------:R-:W-:Y:S01]  /*00d0*/  IMAD.SHL.U32 R6, R5.reuse, 0x4, RZ ;  /* 0x0000000405067824 */ /* 0x040fe200078e00ff */
[----:B------:R-:W-:Y:S01]  /*00e0*/  SHF.L.U64.HI R0, R5, 0x2, R0 ;  /* 0x0000000205007819 */ /* 0x000fe20000010200 */
[----:B------:R-:W1:Y:S03]  /*00f0*/  LDCU.64 UR4, c[0x0][0x390] ;  /* 0x00007200ff0477ac */ /* 0x000e660008000a00 */
[C---:B0-----:R-:W-:Y:S02]  /*0100*/  IADD3 R4, P1, PT, R6.reuse, UR10, RZ ;  /* 0x0000000a06047c10 */ /* 0x041fe4000ff3e0ff */
[----:B------:R-:W-:Y:S02]  /*0110*/  IADD3 R2, P0, PT, R6, UR8, RZ ;  /* 0x0000000806027c10 */ /* 0x000fe4000ff1e0ff */
[----:B------:R-:W-:-:S02]  /*0120*/  IADD3.X R5, PT, PT, R0, UR11, RZ, P1, !PT ;  /* 0x0000000b00057c10 */ /* 0x000fc40008ffe4ff */
[----:B------:R-:W-:-:S04]  /*0130*/  IADD3.X R3, PT, PT, R0, UR9, RZ, P0, !PT ;  /* 0x0000000900037c10 */ /* 0x000fc800087fe4ff */
[----:B------:R-:W2:Y:S04]  /*0140*/  LDG.E R5, desc[UR6][R4.64] ;  /* 0x0000000604057981 */ /* 0x000ea8000c1e1900 */
[----:B------:R-:W2:Y:S01]  /*0150*/  LDG.E R2, desc[UR6][R2.64] ;  /* 0x0000000602027981 */ /* 0x000ea2000c1e1900 */
[----:B-1----:R-:W-:-:S04]  /*0160*/  IADD3 R6, P0, PT, R6, UR4, RZ ;  /* 0x0000000406067c10 */ /* 0x002fc8000ff1e0ff */
[----:B------:R-:W-:Y:S01]  /*0170*/  IADD3.X R7, PT, PT, R0, UR5, RZ, P0, !PT ;  /* 0x0000000500077c10 */ /* 0x000fe200087fe4ff */
[----:B--2---:R-:W-:-:S05]  /*0180*/  FADD R9, R2, R5 ;  /* 0x0000000502097221 */ /* 0x004fca0000000000 */
[----:B------:R-:W-:Y:S01]  /*0190*/  STG.E desc[UR6][R6.64], R9 ;  /* 0x0000000906007986 */ /* 0x000fe2000c101906 */
[----:B------:R-:W-:Y:S05]  /*01a0*/  EXIT ;  /* 0x000000000000794d */ /* 0x000fea0003800000 */
.L_x_0:
[----:B------:R-:W-:-:S00]  /*01b0*/  BRA `(.L_x_0) ;  /* 0xfffffffc00fc7947 */ /* 0x000fc0000383ffff */
[----:B------:R-:W-:-:S00]  /*01c0*/  NOP ;  /* 0x0000000000007918 */ /* 0x000fc00000000000 */
        /* <DEDUP_REMOVED lines=11> */
.L_x_1:


//--------------------- .nv.shared.reserved.0     --------------------------
	.section	.nv.shared.reserved.0,"aw",@nobits
	.weak		__nv_reservedSMEM_offset_0_alias
	.size		__nv_reservedSMEM_offset_0_alias, 0, 64
	.other		__nv_reservedSMEM_offset_0_alias,@"STO_CUDA_RESERVED_SHARED STV_DEFAULT"
__nv_reservedSMEM_offset_0_alias:
	.zero		0
	.zero		64


//--------------------- .nv.constant0._Z10addVectorsPfS_S_Py --------------------------
	.section	.nv.constant0._Z10addVectorsPfS_S_Py,"a",@progbits
	.sectionflags	@""
	.align	4
.nv.constant0._Z10addVectorsPfS_S_Py:
	.zero		928


//--------------------- SYMBOLS --------------------------

	.type		.nv.reservedSmem.offset0,@object
	.size		.nv.reservedSmem.offset0,0x4
